//
// Generated by NVIDIA NVVM Compiler
//
// Compiler Build ID: CL-36424714
// Cuda compilation tools, release 13.0, V13.0.88
// Based on NVVM 20.0.0
//

.version 9.0
.target sm_100
.address_size 64

	// .globl	_Z13basic_mat_mulPfS_S_i
// _ZZ12fast_mat_mulPfS_S_iE3s_a has been demoted
// _ZZ12fast_mat_mulPfS_S_iE3s_b has been demoted

.visible .entry _Z13basic_mat_mulPfS_S_i(
	.param .u64 .ptr .align 1 _Z13basic_mat_mulPfS_S_i_param_0,
	.param .u64 .ptr .align 1 _Z13basic_mat_mulPfS_S_i_param_1,
	.param .u64 .ptr .align 1 _Z13basic_mat_mulPfS_S_i_param_2,
	.param .u32 _Z13basic_mat_mulPfS_S_i_param_3
)
{
	.reg .pred 	%p<10>;
	.reg .b32 	%r<39>;
	.reg .b32 	%f<68>;
	.reg .b64 	%rd<67>;

	ld.param.u64 	%rd14, [_Z13basic_mat_mulPfS_S_i_param_0];
	ld.param.u64 	%rd15, [_Z13basic_mat_mulPfS_S_i_param_1];
	ld.param.u32 	%r17, [_Z13basic_mat_mulPfS_S_i_param_3];
	cvta.to.global.u64 	%rd1, %rd15;
	cvta.to.global.u64 	%rd2, %rd14;
	mov.u32 	%r18, %ctaid.y;
	mov.u32 	%r19, %ntid.y;
	mov.u32 	%r20, %tid.y;
	mad.lo.s32 	%r1, %r18, %r19, %r20;
	mov.u32 	%r21, %ctaid.x;
	mov.u32 	%r22, %ntid.x;
	mov.u32 	%r23, %tid.x;
	mad.lo.s32 	%r2, %r21, %r22, %r23;
	setp.lt.s32 	%p1, %r17, 1;
	mov.f32 	%f67, 0f00000000;
	@%p1 bra 	$L__BB0_12;
	mul.lo.s32 	%r3, %r17, %r1;
	and.b32  	%r4, %r17, 7;
	setp.lt.u32 	%p2, %r17, 8;
	mov.f32 	%f67, 0f00000000;
	mov.b32 	%r37, 0;
	@%p2 bra 	$L__BB0_4;
	and.b32  	%r37, %r17, 2147483640;
	neg.s32 	%r35, %r37;
	mul.wide.u32 	%rd16, %r17, 4;
	add.s64 	%rd3, %rd1, %rd16;
	mul.wide.u32 	%rd17, %r17, 8;
	add.s64 	%rd4, %rd1, %rd17;
	mul.wide.u32 	%rd18, %r17, 12;
	add.s64 	%rd5, %rd1, %rd18;
	mul.wide.u32 	%rd19, %r17, 16;
	add.s64 	%rd6, %rd1, %rd19;
	mul.wide.u32 	%rd20, %r17, 20;
	add.s64 	%rd7, %rd1, %rd20;
	mul.wide.u32 	%rd21, %r17, 24;
	add.s64 	%rd8, %rd1, %rd21;
	mul.wide.u32 	%rd22, %r17, 28;
	add.s64 	%rd9, %rd1, %rd22;
	mul.wide.u32 	%rd23, %r3, 4;
	add.s64 	%rd24, %rd23, %rd2;
	add.s64 	%rd66, %rd24, 16;
	mov.f32 	%f67, 0f00000000;
	mov.u32 	%r34, %r2;
$L__BB0_3:
	.pragma "nounroll";
	mul.wide.s32 	%rd25, %r34, 4;
	add.s64 	%rd26, %rd3, %rd25;
	add.s64 	%rd27, %rd4, %rd25;
	add.s64 	%rd28, %rd5, %rd25;
	add.s64 	%rd29, %rd6, %rd25;
	add.s64 	%rd30, %rd7, %rd25;
	add.s64 	%rd31, %rd8, %rd25;
	add.s64 	%rd32, %rd9, %rd25;
	add.s64 	%rd33, %rd1, %rd25;
	ld.global.f32 	%f17, [%rd66+-16];
	ld.global.f32 	%f18, [%rd33];
	fma.rn.f32 	%f19, %f17, %f18, %f67;
	ld.global.f32 	%f20, [%rd66+-12];
	ld.global.f32 	%f21, [%rd26];
	fma.rn.f32 	%f22, %f20, %f21, %f19;
	ld.global.f32 	%f23, [%rd66+-8];
	ld.global.f32 	%f24, [%rd27];
	fma.rn.f32 	%f25, %f23, %f24, %f22;
	ld.global.f32 	%f26, [%rd66+-4];
	ld.global.f32 	%f27, [%rd28];
	fma.rn.f32 	%f28, %f26, %f27, %f25;
	ld.global.f32 	%f29, [%rd66];
	ld.global.f32 	%f30, [%rd29];
	fma.rn.f32 	%f31, %f29, %f30, %f28;
	ld.global.f32 	%f32, [%rd66+4];
	ld.global.f32 	%f33, [%rd30];
	fma.rn.f32 	%f34, %f32, %f33, %f31;
	ld.global.f32 	%f35, [%rd66+8];
	ld.global.f32 	%f36, [%rd31];
	fma.rn.f32 	%f37, %f35, %f36, %f34;
	ld.global.f32 	%f38, [%rd66+12];
	ld.global.f32 	%f39, [%rd32];
	fma.rn.f32 	%f67, %f38, %f39, %f37;
	add.s32 	%r35, %r35, 8;
	shl.b32 	%r25, %r17, 3;
	add.s32 	%r34, %r34, %r25;
	add.s64 	%rd66, %rd66, 32;
	setp.ne.s32 	%p3, %r35, 0;
	@%p3 bra 	$L__BB0_3;
$L__BB0_4:
	setp.eq.s32 	%p4, %r4, 0;
	@%p4 bra 	$L__BB0_12;
	and.b32  	%r12, %r17, 3;
	setp.lt.u32 	%p5, %r4, 4;
	@%p5 bra 	$L__BB0_7;
	add.s32 	%r26, %r37, %r3;
	mul.wide.u32 	%rd34, %r26, 4;
	add.s64 	%rd35, %rd2, %rd34;
	ld.global.f32 	%f41, [%rd35];
	mad.lo.s32 	%r27, %r37, %r17, %r2;
	mul.wide.s32 	%rd36, %r27, 4;
	add.s64 	%rd37, %rd1, %rd36;
	ld.global.f32 	%f42, [%rd37];
	fma.rn.f32 	%f43, %f41, %f42, %f67;
	cvt.u64.u32 	%rd38, %r3;
	cvt.u64.u32 	%rd39, %r37;
	add.s64 	%rd40, %rd39, %rd38;
	shl.b64 	%rd41, %rd40, 2;
	add.s64 	%rd42, %rd2, %rd41;
	ld.global.f32 	%f44, [%rd42+4];
	mul.wide.u32 	%rd43, %r17, 4;
	add.s64 	%rd44, %rd37, %rd43;
	ld.global.f32 	%f45, [%rd44];
	fma.rn.f32 	%f46, %f44, %f45, %f43;
	ld.global.f32 	%f47, [%rd42+8];
	add.s64 	%rd45, %rd44, %rd43;
	ld.global.f32 	%f48, [%rd45];
	fma.rn.f32 	%f49, %f47, %f48, %f46;
	ld.global.f32 	%f50, [%rd42+12];
	add.s64 	%rd46, %rd45, %rd43;
	ld.global.f32 	%f51, [%rd46];
	fma.rn.f32 	%f67, %f50, %f51, %f49;
	add.s32 	%r37, %r37, 4;
$L__BB0_7:
	setp.eq.s32 	%p6, %r12, 0;
	@%p6 bra 	$L__BB0_12;
	setp.eq.s32 	%p7, %r12, 1;
	@%p7 bra 	$L__BB0_10;
	add.s32 	%r28, %r37, %r3;
	mul.wide.u32 	%rd47, %r28, 4;
	add.s64 	%rd48, %rd2, %rd47;
	ld.global.f32 	%f53, [%rd48];
	mad.lo.s32 	%r29, %r37, %r17, %r2;
	mul.wide.s32 	%rd49, %r29, 4;
	add.s64 	%rd50, %rd1, %rd49;
	ld.global.f32 	%f54, [%rd50];
	fma.rn.f32 	%f55, %f53, %f54, %f67;
	cvt.u64.u32 	%rd51, %r3;
	cvt.u64.u32 	%rd52, %r37;
	add.s64 	%rd53, %rd52, %rd51;
	shl.b64 	%rd54, %rd53, 2;
	add.s64 	%rd55, %rd2, %rd54;
	ld.global.f32 	%f56, [%rd55+4];
	mul.wide.u32 	%rd56, %r17, 4;
	add.s64 	%rd57, %rd50, %rd56;
	ld.global.f32 	%f57, [%rd57];
	fma.rn.f32 	%f67, %f56, %f57, %f55;
	add.s32 	%r37, %r37, 2;
$L__BB0_10:
	and.b32  	%r30, %r17, 1;
	setp.eq.b32 	%p8, %r30, 1;
	not.pred 	%p9, %p8;
	@%p9 bra 	$L__BB0_12;
	add.s32 	%r31, %r37, %r3;
	mul.wide.u32 	%rd58, %r31, 4;
	add.s64 	%rd59, %rd2, %rd58;
	ld.global.f32 	%f58, [%rd59];
	mad.lo.s32 	%r32, %r37, %r17, %r2;
	mul.wide.s32 	%rd60, %r32, 4;
	add.s64 	%rd61, %rd1, %rd60;
	ld.global.f32 	%f59, [%rd61];
	fma.rn.f32 	%f67, %f58, %f59, %f67;
$L__BB0_12:
	ld.param.u64 	%rd65, [_Z13basic_mat_mulPfS_S_i_param_2];
	cvta.to.global.u64 	%rd62, %rd65;
	mad.lo.s32 	%r33, %r17, %r1, %r2;
	mul.wide.s32 	%rd63, %r33, 4;
	add.s64 	%rd64, %rd62, %rd63;
	st.global.f32 	[%rd64], %f67;
	ret;

}
	// .globl	_Z12fast_mat_mulPfS_S_i
.visible .entry _Z12fast_mat_mulPfS_S_i(
	.param .u64 .ptr .align 1 _Z12fast_mat_mulPfS_S_i_param_0,
	.param .u64 .ptr .align 1 _Z12fast_mat_mulPfS_S_i_param_1,
	.param .u64 .ptr .align 1 _Z12fast_mat_mulPfS_S_i_param_2,
	.param .u32 _Z12fast_mat_mulPfS_S_i_param_3
)
{
	.reg .pred 	%p<3>;
	.reg .b32 	%r<36>;
	.reg .b32 	%f<105>;
	.reg .b64 	%rd<13>;
	// demoted variable
	.shared .align 4 .b8 _ZZ12fast_mat_mulPfS_S_iE3s_a[4096];
	// demoted variable
	.shared .align 4 .b8 _ZZ12fast_mat_mulPfS_S_iE3s_b[4096];
	ld.param.u64 	%rd3, [_Z12fast_mat_mulPfS_S_i_param_0];
	ld.param.u64 	%rd4, [_Z12fast_mat_mulPfS_S_i_param_1];
	ld.param.u64 	%rd5, [_Z12fast_mat_mulPfS_S_i_param_2];
	ld.param.u32 	%r19, [_Z12fast_mat_mulPfS_S_i_param_3];
	mov.u32 	%r1, %tid.x;
	mov.u32 	%r2, %tid.y;
	mov.u32 	%r20, %ctaid.x;
	mov.u32 	%r21, %ctaid.y;
	mov.u32 	%r22, %ntid.y;
	mad.lo.s32 	%r3, %r21, %r22, %r2;
	mov.u32 	%r23, %ntid.x;
	mad.lo.s32 	%r4, %r20, %r23, %r1;
	setp.lt.s32 	%p1, %r19, 32;
	mov.f32 	%f104, 0f00000000;
	@%p1 bra 	$L__BB1_3;
	shl.b32 	%r24, %r2, 7;
	mov.u32 	%r25, _ZZ12fast_mat_mulPfS_S_iE3s_a;
	add.s32 	%r5, %r25, %r24;
	shl.b32 	%r26, %r1, 2;
	add.s32 	%r6, %r5, %r26;
	mov.u32 	%r27, _ZZ12fast_mat_mulPfS_S_iE3s_b;
	add.s32 	%r8, %r27, %r26;
	add.s32 	%r7, %r8, %r24;
	shr.s32 	%r28, %r19, 31;
	shr.u32 	%r29, %r28, 27;
	add.s32 	%r30, %r19, %r29;
	shr.s32 	%r31, %r30, 5;
	neg.s32 	%r35, %r31;
	mad.lo.s32 	%r34, %r19, %r3, %r1;
	mad.lo.s32 	%r33, %r2, %r19, %r4;
	shl.b32 	%r12, %r19, 5;
	cvta.to.global.u64 	%rd1, %rd3;
	cvta.to.global.u64 	%rd2, %rd4;
	mov.f32 	%f104, 0f00000000;
$L__BB1_2:
	mul.wide.s32 	%rd6, %r34, 4;
	add.s64 	%rd7, %rd1, %rd6;
	mul.wide.s32 	%rd8, %r33, 4;
	add.s64 	%rd9, %rd2, %rd8;
	ld.global.f32 	%f6, [%rd7];
	st.shared.f32 	[%r6], %f6;
	ld.global.f32 	%f7, [%rd9];
	st.shared.f32 	[%r7], %f7;
	bar.sync 	0;
	ld.shared.f32 	%f8, [%r5];
	ld.shared.f32 	%f9, [%r8];
	fma.rn.f32 	%f10, %f8, %f9, %f104;
	ld.shared.f32 	%f11, [%r5+4];
	ld.shared.f32 	%f12, [%r8+128];
	fma.rn.f32 	%f13, %f11, %f12, %f10;
	ld.shared.f32 	%f14, [%r5+8];
	ld.shared.f32 	%f15, [%r8+256];
	fma.rn.f32 	%f16, %f14, %f15, %f13;
	ld.shared.f32 	%f17, [%r5+12];
	ld.shared.f32 	%f18, [%r8+384];
	fma.rn.f32 	%f19, %f17, %f18, %f16;
	ld.shared.f32 	%f20, [%r5+16];
	ld.shared.f32 	%f21, [%r8+512];
	fma.rn.f32 	%f22, %f20, %f21, %f19;
	ld.shared.f32 	%f23, [%r5+20];
	ld.shared.f32 	%f24, [%r8+640];
	fma.rn.f32 	%f25, %f23, %f24, %f22;
	ld.shared.f32 	%f26, [%r5+24];
	ld.shared.f32 	%f27, [%r8+768];
	fma.rn.f32 	%f28, %f26, %f27, %f25;
	ld.shared.f32 	%f29, [%r5+28];
	ld.shared.f32 	%f30, [%r8+896];
	fma.rn.f32 	%f31, %f29, %f30, %f28;
	ld.shared.f32 	%f32, [%r5+32];
	ld.shared.f32 	%f33, [%r8+1024];
	fma.rn.f32 	%f34, %f32, %f33, %f31;
	ld.shared.f32 	%f35, [%r5+36];
	ld.shared.f32 	%f36, [%r8+1152];
	fma.rn.f32 	%f37, %f35, %f36, %f34;
	ld.shared.f32 	%f38, [%r5+40];
	ld.shared.f32 	%f39, [%r8+1280];
	fma.rn.f32 	%f40, %f38, %f39, %f37;
	ld.shared.f32 	%f41, [%r5+44];
	ld.shared.f32 	%f42, [%r8+1408];
	fma.rn.f32 	%f43, %f41, %f42, %f40;
	ld.shared.f32 	%f44, [%r5+48];
	ld.shared.f32 	%f45, [%r8+1536];
	fma.rn.f32 	%f46, %f44, %f45, %f43;
	ld.shared.f32 	%f47, [%r5+52];
	ld.shared.f32 	%f48, [%r8+1664];
	fma.rn.f32 	%f49, %f47, %f48, %f46;
	ld.shared.f32 	%f50, [%r5+56];
	ld.shared.f32 	%f51, [%r8+1792];
	fma.rn.f32 	%f52, %f50, %f51, %f49;
	ld.shared.f32 	%f53, [%r5+60];
	ld.shared.f32 	%f54, [%r8+1920];
	fma.rn.f32 	%f55, %f53, %f54, %f52;
	ld.shared.f32 	%f56, [%r5+64];
	ld.shared.f32 	%f57, [%r8+2048];
	fma.rn.f32 	%f58, %f56, %f57, %f55;
	ld.shared.f32 	%f59, [%r5+68];
	ld.shared.f32 	%f60, [%r8+2176];
	fma.rn.f32 	%f61, %f59, %f60, %f58;
	ld.shared.f32 	%f62, [%r5+72];
	ld.shared.f32 	%f63, [%r8+2304];
	fma.rn.f32 	%f64, %f62, %f63, %f61;
	ld.shared.f32 	%f65, [%r5+76];
	ld.shared.f32 	%f66, [%r8+2432];
	fma.rn.f32 	%f67, %f65, %f66, %f64;
	ld.shared.f32 	%f68, [%r5+80];
	ld.shared.f32 	%f69, [%r8+2560];
	fma.rn.f32 	%f70, %f68, %f69, %f67;
	ld.shared.f32 	%f71, [%r5+84];
	ld.shared.f32 	%f72, [%r8+2688];
	fma.rn.f32 	%f73, %f71, %f72, %f70;
	ld.shared.f32 	%f74, [%r5+88];
	ld.shared.f32 	%f75, [%r8+2816];
	fma.rn.f32 	%f76, %f74, %f75, %f73;
	ld.shared.f32 	%f77, [%r5+92];
	ld.shared.f32 	%f78, [%r8+2944];
	fma.rn.f32 	%f79, %f77, %f78, %f76;
	ld.shared.f32 	%f80, [%r5+96];
	ld.shared.f32 	%f81, [%r8+3072];
	fma.rn.f32 	%f82, %f80, %f81, %f79;
	ld.shared.f32 	%f83, [%r5+100];
	ld.shared.f32 	%f84, [%r8+3200];
	fma.rn.f32 	%f85, %f83, %f84, %f82;
	ld.shared.f32 	%f86, [%r5+104];
	ld.shared.f32 	%f87, [%r8+3328];
	fma.rn.f32 	%f88, %f86, %f87, %f85;
	ld.shared.f32 	%f89, [%r5+108];
	ld.shared.f32 	%f90, [%r8+3456];
	fma.rn.f32 	%f91, %f89, %f90, %f88;
	ld.shared.f32 	%f92, [%r5+112];
	ld.shared.f32 	%f93, [%r8+3584];
	fma.rn.f32 	%f94, %f92, %f93, %f91;
	ld.shared.f32 	%f95, [%r5+116];
	ld.shared.f32 	%f96, [%r8+3712];
	fma.rn.f32 	%f97, %f95, %f96, %f94;
	ld.shared.f32 	%f98, [%r5+120];
	ld.shared.f32 	%f99, [%r8+3840];
	fma.rn.f32 	%f100, %f98, %f99, %f97;
	ld.shared.f32 	%f101, [%r5+124];
	ld.shared.f32 	%f102, [%r8+3968];
	fma.rn.f32 	%f104, %f101, %f102, %f100;
	bar.sync 	0;
	add.s32 	%r35, %r35, 1;
	setp.ne.s32 	%p2, %r35, 0;
	add.s32 	%r34, %r34, 32;
	add.s32 	%r33, %r33, %r12;
	@%p2 bra 	$L__BB1_2;
$L__BB1_3:
	cvta.to.global.u64 	%rd10, %rd5;
	mad.lo.s32 	%r32, %r19, %r3, %r4;
	mul.wide.s32 	%rd11, %r32, 4;
	add.s64 	%rd12, %rd10, %rd11;
	st.global.f32 	[%rd12], %f104;
	ret;

}


// ===== COMPILED SASS (sm_100) =====

	.target	sm_100

	.elftype	@"ET_EXEC"


//--------------------- .note.nv.tkinfo           --------------------------
	.section	.note.nv.tkinfo,"",@"SHT_NOTE"
	.sectionflags	@"SHF_NOTE_NV_TKINFO"
	.tkinfo
        /*0018*/ 	.word	0x00000002
        /*0030*/ 	.string	""
        /*0030*/ 	.string	"ptxas"
        /*0030*/ 	.string	"Cuda compilation tools, release 13.0, V13.0.88"
        /*0030*/ 	.string	"Build cuda_13.0.r13.0/compiler.36424714_0"
        /*0030*/ 	.string	"-arch sm_100 -m 64 "



//--------------------- .note.nv.cuinfo           --------------------------
	.section	.note.nv.cuinfo,"",@"SHT_NOTE"
	.sectionflags	@"SHF_NOTE_NV_CUINFO"
        /*0018*/ 	.short	0x0002
        /*001a*/ 	.short	0x0064
        /*001c*/ 	.short	0x0082
	.zero		2


//--------------------- .nv.info                  --------------------------
	.section	.nv.info,"",@"SHT_CUDA_INFO"
	.align	4


	//----- nvinfo : EIATTR_REGCOUNT
	.align		4
        /*0000*/ 	.byte	0x04, 0x2f
        /*0002*/ 	.short	(.L_1 - .L_0)
	.align		4
.L_0:
        /*0004*/ 	.word	index@(_Z13basic_mat_mulPfS_S_i)
        /*0008*/ 	.word	0x0000001e


	//----- nvinfo : EIATTR_FRAME_SIZE
	.align		4
.L_1:
        /*000c*/ 	.byte	0x04, 0x11
        /*000e*/ 	.short	(.L_3 - .L_2)
	.align		4
.L_2:
        /*0010*/ 	.word	index@(_Z13basic_mat_mulPfS_S_i)
        /*0014*/ 	.word	0x00000000


	//----- nvinfo : EIATTR_REGCOUNT
	.align		4
.L_3:
        /*0018*/ 	.byte	0x04, 0x2f
        /*001a*/ 	.short	(.L_5 - .L_4)
	.align		4
.L_4:
        /*001c*/ 	.word	index@(_Z12fast_mat_mulPfS_S_i)
        /*0020*/ 	.word	0x00000020


	//----- nvinfo : EIATTR_FRAME_SIZE
	.align		4
.L_5:
        /*0024*/ 	.byte	0x04, 0x11
        /*0026*/ 	.short	(.L_7 - .L_6)
	.align		4
.L_6:
        /*0028*/ 	.word	index@(_Z12fast_mat_mulPfS_S_i)
        /*002c*/ 	.word	0x00000000


	//----- nvinfo : EIATTR_MIN_STACK_SIZE
	.align		4
.L_7:
        /*0030*/ 	.byte	0x04, 0x12
        /*0032*/ 	.short	(.L_9 - .L_8)
	.align		4
.L_8:
        /*0034*/ 	.word	index@(_Z12fast_mat_mulPfS_S_i)
        /*0038*/ 	.word	0x00000000


	//----- nvinfo : EIATTR_MIN_STACK_SIZE
	.align		4
.L_9:
        /*003c*/ 	.byte	0x04, 0x12
        /*003e*/ 	.short	(.L_11 - .L_10)
	.align		4
.L_10:
        /*0040*/ 	.word	index@(_Z13basic_mat_mulPfS_S_i)
        /*0044*/ 	.word	0x00000000
.L_11:


//--------------------- .nv.compat                --------------------------
	.section	.nv.compat,"",@"SHT_CUDA_COMPAT_INFO"
	.align	4
        /*0000*/ 	.byte	0x02, 0x09, 0x00, 0x00, 0x02, 0x02, 0x01, 0x00, 0x02, 0x05, 0x05, 0x00, 0x03, 0x07, 0x01, 0x01
        /*0010*/ 	.byte	0x02, 0x03, 0x00, 0x00, 0x02, 0x06, 0x01, 0x00, 0x04, 0x0b, 0x08, 0x00, 0x09, 0x00, 0x00, 0x00
        /*0020*/ 	.byte	0x00, 0x00, 0x00, 0x00


//--------------------- .nv.info._Z12fast_mat_mulPfS_S_i --------------------------
	.section	.nv.info._Z12fast_mat_mulPfS_S_i,"",@"SHT_CUDA_INFO"
	.sectionflags	@""
	.align	4


	//----- nvinfo : EIATTR_CUDA_API_VERSION
	.align		4
        /*0000*/ 	.byte	0x04, 0x37
        /*0002*/ 	.short	(.L_13 - .L_12)
.L_12:
        /*0004*/ 	.word	0x00000082


	//----- nvinfo : EIATTR_KPARAM_INFO
	.align		4
.L_13:
        /*0008*/ 	.byte	0x04, 0x17
        /*000a*/ 	.short	(.L_15 - .L_14)
.L_14:
        /*000c*/ 	.word	0x00000000
        /*0010*/ 	.short	0x0003
        /*0012*/ 	.short	0x0018
        /*0014*/ 	.byte	0x00, 0xf0, 0x11, 0x00


	//----- nvinfo : EIATTR_KPARAM_INFO
	.align		4
.L_15:
        /*0018*/ 	.byte	0x04, 0x17
        /*001a*/ 	.short	(.L_17 - .L_16)
.L_16:
        /*001c*/ 	.word	0x00000000
        /*0020*/ 	.short	0x0002
        /*0022*/ 	.short	0x0010
        /*0024*/ 	.byte	0x00, 0xf5, 0x21, 0x00


	//----- nvinfo : EIATTR_KPARAM_INFO
	.align		4
.L_17:
        /*0028*/ 	.byte	0x04, 0x17
        /*002a*/ 	.short	(.L_19 - .L_18)
.L_18:
        /*002c*/ 	.word	0x00000000
        /*0030*/ 	.short	0x0001
        /*0032*/ 	.short	0x0008
        /*0034*/ 	.byte	0x00, 0xf5, 0x21, 0x00


	//----- nvinfo : EIATTR_KPARAM_INFO
	.align		4
.L_19:
        /*0038*/ 	.byte	0x04, 0x17
        /*003a*/ 	.short	(.L_21 - .L_20)
.L_20:
        /*003c*/ 	.word	0x00000000
        /*0040*/ 	.short	0x0000
        /*0042*/ 	.short	0x0000
        /*0044*/ 	.byte	0x00, 0xf5, 0x21, 0x00


	//----- nvinfo : EIATTR_SPARSE_MMA_MASK
	.align		4
.L_21:
        /*0048*/ 	.byte	0x03, 0x50
        /*004a*/ 	.short	0x0000


	//----- nvinfo : EIATTR_MAXREG_COUNT
	.align		4
        /*004c*/ 	.byte	0x03, 0x1b
        /*004e*/ 	.short	0x00ff


	//----- nvinfo : EIATTR_NUM_BARRIERS
	.align		4
        /*0050*/ 	.byte	0x02, 0x4c
        /*0052*/ 	.byte	0x01
	.zero		1


	//----- nvinfo : EIATTR_MERCURY_ISA_VERSION
	.align		4
        /*0054*/ 	.byte	0x03, 0x5f
        /*0056*/ 	.short	0x0101


	//----- nvinfo : EIATTR_VRC_CTA_INIT_COUNT
	.align		4
        /*0058*/ 	.byte	0x02, 0x4a
	.zero		1
	.zero		1


	//----- nvinfo : EIATTR_EXIT_INSTR_OFFSETS
	.align		4
        /*005c*/ 	.byte	0x04, 0x1c
        /*005e*/ 	.short	(.L_23 - .L_22)


	//   ....[0]....
.L_22:
        /*0060*/ 	.word	0x00000790


	//----- nvinfo : EIATTR_CBANK_PARAM_SIZE
	.align		4
.L_23:
        /*0064*/ 	.byte	0x03, 0x19
        /*0066*/ 	.short	0x001c


	//----- nvinfo : EIATTR_PARAM_CBANK
	.align		4
        /*0068*/ 	.byte	0x04, 0x0a
        /*006a*/ 	.short	(.L_25 - .L_24)
	.align		4
.L_24:
        /*006c*/ 	.word	index@(.nv.constant0._Z12fast_mat_mulPfS_S_i)
        /*0070*/ 	.short	0x0380
        /*0072*/ 	.short	0x001c


	//----- nvinfo : EIATTR_SW_WAR
	.align		4
.L_25:
        /*0074*/ 	.byte	0x04, 0x36
        /*0076*/ 	.short	(.L_27 - .L_26)
.L_26:
        /*0078*/ 	.word	0x00000008
.L_27:


//--------------------- .nv.info._Z13basic_mat_mulPfS_S_i --------------------------
	.section	.nv.info._Z13basic_mat_mulPfS_S_i,"",@"SHT_CUDA_INFO"
	.sectionflags	@""
	.align	4


	//----- nvinfo : EIATTR_CUDA_API_VERSION
	.align		4
        /*0000*/ 	.byte	0x04, 0x37
        /*0002*/ 	.short	(.L_29 - .L_28)
.L_28:
        /*0004*/ 	.word	0x00000082


	//----- nvinfo : EIATTR_KPARAM_INFO
	.align		4
.L_29:
        /*0008*/ 	.byte	0x04, 0x17
        /*000a*/ 	.short	(.L_31 - .L_30)
.L_30:
        /*000c*/ 	.word	0x00000000
        /*0010*/ 	.short	0x0003
        /*0012*/ 	.short	0x0018
        /*0014*/ 	.byte	0x00, 0xf0, 0x11, 0x00


	//----- nvinfo : EIATTR_KPARAM_INFO
	.align		4
.L_31:
        /*0018*/ 	.byte	0x04, 0x17
        /*001a*/ 	.short	(.L_33 - .L_32)
.L_32:
        /*001c*/ 	.word	0x00000000
        /*0020*/ 	.short	0x0002
        /*0022*/ 	.short	0x0010
        /*0024*/ 	.byte	0x00, 0xf5, 0x21, 0x00


	//----- nvinfo : EIATTR_KPARAM_INFO
	.align		4
.L_33:
        /*0028*/ 	.byte	0x04, 0x17
        /*002a*/ 	.short	(.L_35 - .L_34)
.L_34:
        /*002c*/ 	.word	0x00000000
        /*0030*/ 	.short	0x0001
        /*0032*/ 	.short	0x0008
        /*0034*/ 	.byte	0x00, 0xf5, 0x21, 0x00


	//----- nvinfo : EIATTR_KPARAM_INFO
	.align		4
.L_35:
        /*0038*/ 	.byte	0x04, 0x17
        /*003a*/ 	.short	(.L_37 - .L_36)
.L_36:
        /*003c*/ 	.word	0x00000000
        /*0040*/ 	.short	0x0000
        /*0042*/ 	.short	0x0000
        /*0044*/ 	.byte	0x00, 0xf5, 0x21, 0x00


	//----- nvinfo : EIATTR_SPARSE_MMA_MASK
	.align		4
.L_37:
        /*0048*/ 	.byte	0x03, 0x50
        /*004a*/ 	.short	0x0000


	//----- nvinfo : EIATTR_MAXREG_COUNT
	.align		4
        /*004c*/ 	.byte	0x03, 0x1b
        /*004e*/ 	.short	0x00ff


	//----- nvinfo : EIATTR_MERCURY_ISA_VERSION
	.align		4
        /*0050*/ 	.byte	0x03, 0x5f
        /*0052*/ 	.short	0x0101


	//----- nvinfo : EIATTR_VRC_CTA_INIT_COUNT
	.align		4
        /*0054*/ 	.byte	0x02, 0x4a
	.zero		1
	.zero		1


	//----- nvinfo : EIATTR_EXIT_INSTR_OFFSETS
	.align		4
        /*0058*/ 	.byte	0x04, 0x1c
        /*005a*/ 	.short	(.L_39 - .L_38)


	//   ....[0]....
.L_38:
        /*005c*/ 	.word	0x00000ab0


	//----- nvinfo : EIATTR_CBANK_PARAM_SIZE
	.align		4
.L_39:
        /*0060*/ 	.byte	0x03, 0x19
        /*0062*/ 	.short	0x001c


	//----- nvinfo : EIATTR_PARAM_CBANK
	.align		4
        /*0064*/ 	.byte	0x04, 0x0a
        /*0066*/ 	.short	(.L_41 - .L_40)
	.align		4
.L_40:
        /*0068*/ 	.word	index@(.nv.constant0._Z13basic_mat_mulPfS_S_i)
        /*006c*/ 	.short	0x0380
        /*006e*/ 	.short	0x001c


	//----- nvinfo : EIATTR_SW_WAR
	.align		4
.L_41:
        /*0070*/ 	.byte	0x04, 0x36
        /*0072*/ 	.short	(.L_43 - .L_42)
.L_42:
        /*0074*/ 	.word	0x00000008
.L_43:


//--------------------- .nv.callgraph             --------------------------
	.section	.nv.callgraph,"",@"SHT_CUDA_CALLGRAPH"
	.align	4
	.sectionentsize	8
	.align		4
        /*0000*/ 	.word	0x00000000
	.align		4
        /*0004*/ 	.word	0xffffffff
	.align		4
        /*0008*/ 	.word	0x00000000
	.align		4
        /*000c*/ 	.word	0xfffffffe
	.align		4
        /*0010*/ 	.word	0x00000000
	.align		4
        /*0014*/ 	.word	0xfffffffd
	.align		4
        /*0018*/ 	.word	0x00000000
	.align		4
        /*001c*/ 	.word	0xfffffffc


//--------------------- .text._Z12fast_mat_mulPfS_S_i --------------------------
	.section	.text._Z12fast_mat_mulPfS_S_i,"ax",@progbits
	.align	128
        .global         _Z12fast_mat_mulPfS_S_i
        .type           _Z12fast_mat_mulPfS_S_i,@function
        .size           _Z12fast_mat_mulPfS_S_i,(.L_x_8 - _Z12fast_mat_mulPfS_S_i)
        .other          _Z12fast_mat_mulPfS_S_i,@"STO_CUDA_ENTRY STV_DEFAULT"
_Z12fast_mat_mulPfS_S_i:
.text._Z12fast_mat_mulPfS_S_i:
[----:B------:R-:W-:Y:S01]  /*0000*/  LDC R1, c[0x0][0x37c] ;  /* 0x0000df00ff017b82 */ /* 0x000fe20000000800 */
[----:B------:R-:W0:Y:S07]  /*0010*/  S2R R13, SR_TID.Y ;  /* 0x00000000000d7919 */ /* 0x000e2e0000002200 */
[----:B------:R-:W1:Y:S01]  /*0020*/  LDC R0, c[0x0][0x398] ;  /* 0x0000e600ff007b82 */ /* 0x000e620000000800 */
[----:B------:R-:W2:Y:S01]  /*0030*/  LDCU.64 UR8, c[0x0][0x358] ;  /* 0x00006b00ff0877ac */ /* 0x000ea20008000a00 */
[----:B------:R-:W-:Y:S01]  /*0040*/  HFMA2 R11, -RZ, RZ, 0, 0 ;  /* 0x00000000ff0b7431 */ /* 0x000fe200000001ff */
[----:B------:R-:W3:Y:S05]  /*0050*/  S2R R9, SR_TID.X ;  /* 0x0000000000097919 */ /* 0x000eea0000002100 */
[----:B------:R-:W0:Y:S08]  /*0060*/  LDC R2, c[0x0][0x364] ;  /* 0x0000d900ff027b82 */ /* 0x000e300000000800 */
[----:B------:R-:W-:Y:S08]  /*0070*/  S2UR UR4, SR_CTAID.X ;  /* 0x00000000000479c3 */ /* 0x000ff00000002500 */
[----:B------:R-:W0:Y:S01]  /*0080*/  S2UR UR5, SR_CTAID.Y ;  /* 0x00000000000579c3 */ /* 0x000e220000002600 */
[----:B-1----:R-:W-:-:S07]  /*0090*/  ISETP.GE.AND P0, PT, R0, 0x20, PT ;  /* 0x000000200000780c */ /* 0x002fce0003f06270 */
[----:B------:R-:W3:Y:S08]  /*00a0*/  LDC R4, c[0x0][0x360] ;  /* 0x0000d800ff047b82 */ /* 0x000ef00000000800 */
[----:B------:R-:W1:Y:S01]  /*00b0*/  LDC.64 R22, c[0x0][0x390] ;  /* 0x0000e400ff167b82 */ /* 0x000e620000000a00 */
[----:B0-----:R-:W-:Y:S02]  /*00c0*/  IMAD R3, R2, UR5, R13 ;  /* 0x0000000502037c24 */ /* 0x001fe4000f8e020d */
[----:B---3--:R-:W-:-:S04]  /*00d0*/  IMAD R5, R4, UR4, R9 ;  /* 0x0000000404057c24 */ /* 0x008fc8000f8e0209 */
[----:B------:R-:W-:-:S04]  /*00e0*/  IMAD R7, R3, R0, R5 ;  /* 0x0000000003077224 */ /* 0x000fc800078e0205 */
[----:B-1----:R-:W-:Y:S01]  /*00f0*/  IMAD.WIDE R22, R7, 0x4, R22 ;  /* 0x0000000407167825 */ /* 0x002fe200078e0216 */
[----:B--2---:R-:W-:Y:S06]  /*0100*/  @!P0 BRA `(.L_x_0) ;  /* 0x00000004009c8947 */ /* 0x004fec0003800000 */
[----:B------:R-:W0:Y:S01]  /*0110*/  S2UR UR6, SR_CgaCtaId ;  /* 0x00000000000679c3 */ /* 0x000e220000008800 */
[----:B------:R-:W-:Y:S01]  /*0120*/  UMOV UR4, 0x400 ;  /* 0x0000040000047882 */ /* 0x000fe20000000000 */
[----:B------:R-:W-:Y:S01]  /*0130*/  SHF.R.S32.HI R7, RZ, 0x1f, R0 ;  /* 0x0000001fff077819 */ /* 0x000fe20000011400 */
[----:B------:R-:W-:Y:S01]  /*0140*/  UIADD3 UR5, UPT, UPT, UR4, 0x1000, URZ ;  /* 0x0000100004057890 */ /* 0x000fe2000fffe0ff */
[-C--:B------:R-:W-:Y:S01]  /*0150*/  IMAD R2, R3, R0.reuse, R9 ;  /* 0x0000000003027224 */ /* 0x080fe200078e0209 */
[----:B------:R-:W-:Y:S01]  /*0160*/  MOV R11, RZ ;  /* 0x000000ff000b7202 */ /* 0x000fe20000000f00 */
[-C--:B------:R-:W-:Y:S01]  /*0170*/  IMAD R3, R13, R0.reuse, R5 ;  /* 0x000000000d037224 */ /* 0x080fe200078e0205 */
[----:B------:R-:W-:Y:S01]  /*0180*/  LEA.HI R7, R7, R0, RZ, 0x5 ;  /* 0x0000000007077211 */ /* 0x000fe200078f28ff */
[----:B------:R-:W1:Y:S03]  /*0190*/  LDC.64 R20, c[0x0][0x380] ;  /* 0x0000e000ff147b82 */ /* 0x000e660000000a00 */
[----:B------:R-:W-:-:S04]  /*01a0*/  SHF.R.S32.HI R4, RZ, 0x5, R7 ;  /* 0x00000005ff047819 */ /* 0x000fc80000011407 */
[----:B------:R-:W-:Y:S01]  /*01b0*/  IADD3 R4, PT, PT, -R4, RZ, RZ ;  /* 0x000000ff04047210 */ /* 0x000fe20007ffe1ff */
[----:B------:R-:W2:Y:S01]  /*01c0*/  LDC.64 R18, c[0x0][0x388] ;  /* 0x0000e200ff127b82 */ /* 0x000ea20000000a00 */
[----:B0-----:R-:W-:Y:S02]  /*01d0*/  ULEA UR4, UR6, UR4, 0x18 ;  /* 0x0000000406047291 */ /* 0x001fe4000f8ec0ff */
[----:B------:R-:W-:-:S04]  /*01e0*/  ULEA UR5, UR6, UR5, 0x18 ;  /* 0x0000000506057291 */ /* 0x000fc8000f8ec0ff */
[----:B------:R-:W-:Y:S02]  /*01f0*/  LEA R16, R13, UR4, 0x7 ;  /* 0x000000040d107c11 */ /* 0x000fe4000f8e38ff */
[C---:B------:R-:W-:Y:S02]  /*0200*/  LEA R6, R9.reuse, UR5, 0x2 ;  /* 0x0000000509067c11 */ /* 0x040fe4000f8e10ff */
[----:B------:R-:W-:Y:S02]  /*0210*/  LEA R7, R9, R16, 0x2 ;  /* 0x0000001009077211 */ /* 0x000fe400078e10ff */
[----:B------:R-:W-:-:S07]  /*0220*/  LEA R5, R13, R6, 0x7 ;  /* 0x000000060d057211 */ /* 0x000fce00078e38ff */
.L_x_1:
[----:B-1----:R-:W-:-:S04]  /*0230*/  IMAD.WIDE R24, R2, 0x4, R20 ;  /* 0x0000000402187825 */ /* 0x002fc800078e0214 */
[----:B--2---:R-:W-:Y:S02]  /*0240*/  IMAD.WIDE R8, R3, 0x4, R18 ;  /* 0x0000000403087825 */ /* 0x004fe400078e0212 */
[----:B------:R-:W2:Y:S04]  /*0250*/  LDG.E R24, desc[UR8][R24.64] ;  /* 0x0000000818187981 */ /* 0x000ea8000c1e1900 */
[----:B------:R-:W3:Y:S01]  /*0260*/  LDG.E R26, desc[UR8][R8.64] ;  /* 0x00000008081a7981 */ /* 0x000ee2000c1e1900 */
[----:B------:R-:W-:Y:S02]  /*0270*/  IADD3 R4, PT, PT, R4, 0x1, RZ ;  /* 0x0000000104047810 */ /* 0x000fe40007ffe0ff */
[----:B------:R-:W-:Y:S02]  /*0280*/  IADD3 R2, PT, PT, R2, 0x20, RZ ;  /* 0x0000002002027810 */ /* 0x000fe40007ffe0ff */
[----:B------:R-:W-:-:S02]  /*0290*/  ISETP.NE.AND P0, PT, R4, RZ, PT ;  /* 0x000000ff0400720c */ /* 0x000fc40003f05270 */
[----:B------:R-:W-:Y:S01]  /*02a0*/  LEA R3, R0, R3, 0x5 ;  /* 0x0000000300037211 */ /* 0x000fe200078e28ff */
[----:B--2---:R-:W-:Y:S04]  /*02b0*/  STS [R7], R24 ;  /* 0x0000001807007388 */ /* 0x004fe80000000800 */
[----:B---3--:R-:W-:Y:S01]  /*02c0*/  STS [R5], R26 ;  /* 0x0000001a05007388 */ /* 0x008fe20000000800 */
[----:B------:R-:W-:Y:S06]  /*02d0*/  BAR.SYNC.DEFER_BLOCKING 0x0 ;  /* 0x0000000000007b1d */ /* 0x000fec0000010000 */
[----:B------:R-:W-:Y:S04]  /*02e0*/  LDS R10, [R6] ;  /* 0x00000000060a7984 */ /* 0x000fe80000000800 */
[----:B------:R-:W0:Y:S04]  /*02f0*/  LDS.128 R12, [R16] ;  /* 0x00000000100c7984 */ /* 0x000e280000000c00 */
[----:B------:R-:W1:Y:S04]  /*0300*/  LDS R27, [R6+0x80] ;  /* 0x00008000061b7984 */ /* 0x000e680000000800 */
[----:B------:R-:W2:Y:S04]  /*0310*/  LDS R17, [R6+0x100] ;  /* 0x0001000006117984 */ /* 0x000ea80000000800 */
[----:B------:R-:W3:Y:S04]  /*0320*/  LDS R29, [R6+0x180] ;  /* 0x00018000061d7984 */ /* 0x000ee80000000800 */
[----:B------:R-:W-:Y:S01]  /*0330*/  LDS R25, [R6+0x380] ;  /* 0x0003800006197984 */ /* 0x000fe20000000800 */
[----:B0-----:R-:W-:-:S03]  /*0340*/  FFMA R10, R12, R10, R11 ;  /* 0x0000000a0c0a7223 */ /* 0x001fc6000000000b */
[----:B------:R-:W-:Y:S01]  /*0350*/  LDS R12, [R6+0x280] ;  /* 0x00028000060c7984 */ /* 0x000fe20000000800 */
[----:B-1----:R-:W-:-:S03]  /*0360*/  FFMA R28, R27, R13, R10 ;  /* 0x0000000d1b1c7223 */ /* 0x002fc6000000000a */
[----:B------:R-:W-:Y:S01]  /*0370*/  LDS R13, [R6+0x200] ;  /* 0x00020000060d7984 */ /* 0x000fe20000000800 */
[----:B--2---:R-:W-:-:S03]  /*0380*/  FFMA R14, R17, R14, R28 ;  /* 0x0000000e110e7223 */ /* 0x004fc6000000001c */
[----:B------:R-:W0:Y:S01]  /*0390*/  LDS.128 R8, [R16+0x10] ;  /* 0x0000100010087984 */ /* 0x000e220000000c00 */
[----:B---3--:R-:W-:-:S03]  /*03a0*/  FFMA R15, R29, R15, R14 ;  /* 0x0000000f1d0f7223 */ /* 0x008fc6000000000e */
[----:B------:R-:W1:Y:S01]  /*03b0*/  LDS R17, [R6+0x300] ;  /* 0x0003000006117984 */ /* 0x000e620000000800 */
[----:B0-----:R-:W-:-:S03]  /*03c0*/  FFMA R13, R8, R13, R15 ;  /* 0x0000000d080d7223 */ /* 0x001fc6000000000f */
[----:B------:R-:W-:Y:S01]  /*03d0*/  LDS R8, [R6+0x480] ;  /* 0x0004800006087984 */ /* 0x000fe20000000800 */
[----:B------:R-:W-:-:S03]  /*03e0*/  FFMA R24, R12, R9, R13 ;  /* 0x000000090c187223 */ /* 0x000fc6000000000d */
[----:B------:R-:W-:Y:S01]  /*03f0*/  LDS R9, [R6+0x400] ;  /* 0x0004000006097984 */ /* 0x000fe20000000800 */
[----:B-1----:R-:W-:-:S03]  /*0400*/  FFMA R10, R17, R10, R24 ;  /* 0x0000000a110a7223 */ /* 0x002fc60000000018 */
[----:B------:R-:W0:Y:S01]  /*0410*/  LDS.128 R12, [R16+0x20] ;  /* 0x00002000100c7984 */ /* 0x000e220000000c00 */
[----:B------:R-:W-:-:S03]  /*0420*/  FFMA R11, R25, R11, R10 ;  /* 0x0000000b190b7223 */ /* 0x000fc6000000000a */
[----:B------:R-:W1:Y:S04]  /*0430*/  LDS R17, [R6+0x500] ;  /* 0x0005000006117984 */ /* 0x000e680000000800 */
[----:B------:R-:W2:Y:S01]  /*0440*/  LDS R25, [R6+0x580] ;  /* 0x0005800006197984 */ /* 0x000ea20000000800 */
[----:B0-----:R-:W-:-:S03]  /*0450*/  FFMA R9, R12, R9, R11 ;  /* 0x000000090c097223 */ /* 0x001fc6000000000b */
[----:B------:R-:W-:Y:S01]  /*0460*/  LDS R12, [R6+0x680] ;  /* 0x00068000060c7984 */ /* 0x000fe20000000800 */
[----:B------:R-:W-:-:S03]  /*0470*/  FFMA R24, R8, R13, R9 ;  /* 0x0000000d08187223 */ /* 0x000fc60000000009 */
[----:B------:R-:W-:Y:S01]  /*0480*/  LDS R13, [R6+0x600] ;  /* 0x00060000060d7984 */ /* 0x000fe20000000800 */
[----:B-1----:R-:W-:-:S03]  /*0490*/  FFMA R14, R17, R14, R24 ;  /* 0x0000000e110e7223 */ /* 0x002fc60000000018 */
[----:B------:R-:W0:Y:S01]  /*04a0*/  LDS.128 R8, [R16+0x30] ;  /* 0x0000300010087984 */ /* 0x000e220000000c00 */
[----:B--2---:R-:W-:-:S03]  /*04b0*/  FFMA R15, R25, R15, R14 ;  /* 0x0000000f190f7223 */ /* 0x004fc6000000000e */
        /* <DEDUP_REMOVED lines=19> */
[----:B------:R-:W-:Y:S04]  /*05f0*/  LDS R24, [R6+0xc80] ;  /* 0x000c800006187984 */ /* 0x000fe80000000800 */
[----:B------:R-:W-:Y:S01]  /*0600*/  LDS R17, [R6+0xd00] ;  /* 0x000d000006117984 */ /* 0x000fe20000000800 */
[----:B0-----:R-:W-:-:S03]  /*0610*/  FFMA R13, R8, R13, R15 ;  /* 0x0000000d080d7223 */ /* 0x001fc6000000000f */
[----:B------:R-:W0:Y:S01]  /*0620*/  LDS R8, [R6+0xb80] ;  /* 0x000b800006087984 */ /* 0x000e220000000800 */
[----:B------:R-:W-:-:S03]  /*0630*/  FFMA R26, R12, R9, R13 ;  /* 0x000000090c1a7223 */ /* 0x000fc6000000000d */
[----:B------:R-:W-:Y:S01]  /*0640*/  LDS R9, [R6+0xc00] ;  /* 0x000c000006097984 */ /* 0x000fe20000000800 */
[----:B-1----:R-:W-:-:S03]  /*0650*/  FFMA R25, R25, R10, R26 ;  /* 0x0000000a19197223 */ /* 0x002fc6000000001a */
[----:B------:R-:W1:Y:S01]  /*0660*/  LDS.128 R12, [R16+0x60] ;  /* 0x00006000100c7984 */ /* 0x000e620000000c00 */
[----:B0-----:R-:W-:-:S03]  /*0670*/  FFMA R11, R8, R11, R25 ;  /* 0x0000000b080b7223 */ /* 0x001fc60000000019 */
[----:B------:R-:W-:Y:S01]  /*0680*/  LDS R25, [R6+0xf80] ;  /* 0x000f800006197984 */ /* 0x000fe20000000800 */
[----:B-1----:R-:W-:-:S03]  /*0690*/  FFMA R9, R12, R9, R11 ;  /* 0x000000090c097223 */ /* 0x002fc6000000000b */
[----:B------:R-:W0:Y:S01]  /*06a0*/  LDS R12, [R6+0xd80] ;  /* 0x000d8000060c7984 */ /* 0x000e220000000800 */
[----:B------:R-:W-:-:S03]  /*06b0*/  FFMA R26, R24, R13, R9 ;  /* 0x0000000d181a7223 */ /* 0x000fc60000000009 */
[----:B------:R-:W-:Y:S01]  /*06c0*/  LDS R13, [R6+0xe00] ;  /* 0x000e0000060d7984 */ /* 0x000fe20000000800 */
[----:B------:R-:W-:-:S03]  /*06d0*/  FFMA R17, R17, R14, R26 ;  /* 0x0000000e11117223 */ /* 0x000fc6000000001a */
[----:B------:R-:W1:Y:S04]  /*06e0*/  LDS.128 R8, [R16+0x70] ;  /* 0x0000700010087984 */ /* 0x000e680000000c00 */
[----:B------:R-:W2:Y:S04]  /*06f0*/  LDS R24, [R6+0xe80] ;  /* 0x000e800006187984 */ /* 0x000ea80000000800 */
[----:B------:R-:W3:Y:S01]  /*0700*/  LDS R14, [R6+0xf00] ;  /* 0x000f0000060e7984 */ /* 0x000ee20000000800 */
[----:B0-----:R-:W-:-:S04]  /*0710*/  FFMA R15, R12, R15, R17 ;  /* 0x0000000f0c0f7223 */ /* 0x001fc80000000011 */
[----:B-1----:R-:W-:-:S04]  /*0720*/  FFMA R13, R8, R13, R15 ;  /* 0x0000000d080d7223 */ /* 0x002fc8000000000f */
[----:B--2---:R-:W-:-:S04]  /*0730*/  FFMA R9, R24, R9, R13 ;  /* 0x0000000918097223 */ /* 0x004fc8000000000d */
[----:B---3--:R-:W-:-:S04]  /*0740*/  FFMA R10, R14, R10, R9 ;  /* 0x0000000a0e0a7223 */ /* 0x008fc80000000009 */
[----:B------:R-:W-:Y:S01]  /*0750*/  FFMA R11, R25, R11, R10 ;  /* 0x0000000b190b7223 */ /* 0x000fe2000000000a */
[----:B------:R-:W-:Y:S06]  /*0760*/  BAR.SYNC.DEFER_BLOCKING 0x0 ;  /* 0x0000000000007b1d */ /* 0x000fec0000010000 */
[----:B------:R-:W-:Y:S05]  /*0770*/  @P0 BRA `(.L_x_1) ;  /* 0xfffffff800ac0947 */ /* 0x000fea000383ffff */
.L_x_0:
[----:B------:R-:W-:Y:S01]  /*0780*/  STG.E desc[UR8][R22.64], R11 ;  /* 0x0000000b16007986 */ /* 0x000fe2000c101908 */
[----:B------:R-:W-:Y:S05]  /*0790*/  EXIT ;  /* 0x000000000000794d */ /* 0x000fea0003800000 */
.L_x_2:
[----:B------:R-:W-:-:S00]  /*07a0*/  BRA `(.L_x_2) ;  /* 0xfffffffc00fc7947 */ /* 0x000fc0000383ffff */
[----:B------:R-:W-:-:S00]  /*07b0*/  NOP ;  /* 0x0000000000007918 */ /* 0x000fc00000000000 */
        /* <DEDUP_REMOVED lines=12> */
.L_x_8:


//--------------------- .text._Z13basic_mat_mulPfS_S_i --------------------------
	.section	.text._Z13basic_mat_mulPfS_S_i,"ax",@progbits
	.align	128
        .global         _Z13basic_mat_mulPfS_S_i
        .type           _Z13basic_mat_mulPfS_S_i,@function
        .size           _Z13basic_mat_mulPfS_S_i,(.L_x_9 - _Z13basic_mat_mulPfS_S_i)
        .other          _Z13basic_mat_mulPfS_S_i,@"STO_CUDA_ENTRY STV_DEFAULT"
_Z13basic_mat_mulPfS_S_i:
.text._Z13basic_mat_mulPfS_S_i:
[----:B------:R-:W-:Y:S01]  /*0000*/  LDC R1, c[0x0][0x37c] ;  /* 0x0000df00ff017b82 */ /* 0x000fe20000000800 */
[----:B------:R-:W0:Y:S01]  /*0010*/  S2R R3, SR_TID.Y ;  /* 0x0000000000037919 */ /* 0x000e220000002200 */
[----:B------:R-:W1:Y:S06]  /*0020*/  LDCU UR18, c[0x0][0x398] ;  /* 0x00007300ff1277ac */ /* 0x000e6c0008000800 */
[----:B------:R-:W0:Y:S01]  /*0030*/  LDC R0, c[0x0][0x364] ;  /* 0x0000d900ff007b82 */ /* 0x000e220000000800 */
[----:B------:R-:W-:Y:S01]  /*0040*/  HFMA2 R12, -RZ, RZ, 0, 0 ;  /* 0x00000000ff0c7431 */ /* 0x000fe200000001ff */
[----:B------:R-:W2:Y:S01]  /*0050*/  S2R R2, SR_TID.X ;  /* 0x0000000000027919 */ /* 0x000ea20000002100 */
[----:B------:R-:W3:Y:S05]  /*0060*/  LDCU.64 UR16, c[0x0][0x358] ;  /* 0x00006b00ff1077ac */ /* 0x000eea0008000a00 */
[----:B------:R-:W0:Y:S08]  /*0070*/  S2UR UR4, SR_CTAID.Y ;  /* 0x00000000000479c3 */ /* 0x000e300000002600 */
[----:B------:R-:W2:Y:S01]  /*0080*/  S2UR UR5, SR_CTAID.X ;  /* 0x00000000000579c3 */ /* 0x000ea20000002500 */
[----:B-1----:R-:W-:-:S07]  /*0090*/  UISETP.GE.AND UP0, UPT, UR18, 0x1, UPT ;  /* 0x000000011200788c */ /* 0x002fce000bf06270 */
[----:B------:R-:W2:Y:S01]  /*00a0*/  LDC R13, c[0x0][0x360] ;  /* 0x0000d800ff0d7b82 */ /* 0x000ea20000000800 */
[----:B0-----:R-:W-:Y:S02]  /*00b0*/  IMAD R0, R0, UR4, R3 ;  /* 0x0000000400007c24 */ /* 0x001fe4000f8e0203 */
[----:B--2---:R-:W-:Y:S01]  /*00c0*/  IMAD R13, R13, UR5, R2 ;  /* 0x000000050d0d7c24 */ /* 0x004fe2000f8e0202 */
[----:B---3--:R-:W-:Y:S06]  /*00d0*/  BRA.U !UP0, `(.L_x_3) ;  /* 0x0000000908647547 */ /* 0x008fec000b800000 */
[----:B------:R-:W-:Y:S02]  /*00e0*/  UISETP.GE.U32.AND UP1, UPT, UR18, 0x8, UPT ;  /* 0x000000081200788c */ /* 0x000fe4000bf26070 */
[----:B------:R-:W-:Y:S01]  /*00f0*/  IMAD R5, R0, UR18, RZ ;  /* 0x0000001200057c24 */ /* 0x000fe2000f8e02ff */
[----:B------:R-:W-:Y:S01]  /*0100*/  ULOP3.LUT UR19, UR18, 0x7, URZ, 0xc0, !UPT ;  /* 0x0000000712137892 */ /* 0x000fe2000f8ec0ff */
[----:B------:R-:W-:Y:S01]  /*0110*/  MOV R12, RZ ;  /* 0x000000ff000c7202 */ /* 0x000fe20000000f00 */
[----:B------:R-:W-:Y:S02]  /*0120*/  UMOV UR4, URZ ;  /* 0x000000ff00047c82 */ /* 0x000fe40008000000 */
[----:B------:R-:W-:Y:S02]  /*0130*/  UISETP.NE.AND UP0, UPT, UR19, URZ, UPT ;  /* 0x000000ff1300728c */ /* 0x000fe4000bf05270 */
[----:B------:R-:W-:Y:S09]  /*0140*/  BRA.U !UP1, `(.L_x_4) ;  /* 0x0000000509087547 */ /* 0x000ff2000b800000 */
[----:B------:R-:W0:Y:S01]  /*0150*/  LDCU.128 UR20, c[0x0][0x380] ;  /* 0x00007000ff1477ac */ /* 0x000e220008000c00 */
[----:B------:R-:W-:Y:S02]  /*0160*/  MOV R12, RZ ;  /* 0x000000ff000c7202 */ /* 0x000fe40000000f00 */
[----:B------:R-:W-:Y:S01]  /*0170*/  MOV R14, R13 ;  /* 0x0000000d000e7202 */ /* 0x000fe20000000f00 */
[----:B------:R-:W-:-:S04]  /*0180*/  ULOP3.LUT UR4, UR18, 0x7ffffff8, URZ, 0xc0, !UPT ;  /* 0x7ffffff812047892 */ /* 0x000fc8000f8ec0ff */
[----:B------:R-:W-:Y:S01]  /*0190*/  UIADD3 UR5, UPT, UPT, -UR4, URZ, URZ ;  /* 0x000000ff04057290 */ /* 0x000fe2000fffe1ff */
[----:B0-----:R-:W-:Y:S01]  /*01a0*/  MOV R2, UR20 ;  /* 0x0000001400027c02 */ /* 0x001fe20008000f00 */
[----:B------:R-:W-:Y:S01]  /*01b0*/  UIMAD.WIDE.U32 UR6, UR18, 0xc, UR22 ;  /* 0x0000000c120678a5 */ /* 0x000fe2000f8e0016 */
[----:B------:R-:W-:Y:S01]  /*01c0*/  MOV R3, UR21 ;  /* 0x0000001500037c02 */ /* 0x000fe20008000f00 */
[----:B------:R-:W-:Y:S02]  /*01d0*/  UIMAD.WIDE.U32 UR8, UR18, 0x10, UR22 ;  /* 0x00000010120878a5 */ /* 0x000fe4000f8e0016 */
[----:B------:R-:W-:Y:S01]  /*01e0*/  UIMAD.WIDE.U32 UR10, UR18, 0x14, UR22 ;  /* 0x00000014120a78a5 */ /* 0x000fe2000f8e0016 */
[----:B------:R-:W-:Y:S01]  /*01f0*/  IMAD.WIDE.U32 R2, R5, 0x4, R2 ;  /* 0x0000000405027825 */ /* 0x000fe200078e0002 */
[----:B------:R-:W-:Y:S02]  /*0200*/  UIMAD.WIDE.U32 UR12, UR18, 0x18, UR22 ;  /* 0x00000018120c78a5 */ /* 0x000fe4000f8e0016 */
[----:B------:R-:W-:Y:S01]  /*0210*/  UIMAD.WIDE.U32 UR14, UR18, 0x1c, UR22 ;  /* 0x0000001c120e78a5 */ /* 0x000fe2000f8e0016 */
[----:B------:R-:W-:-:S04]  /*0220*/  IADD3 R2, P0, PT, R2, 0x10, RZ ;  /* 0x0000001002027810 */ /* 0x000fc80007f1e0ff */
[----:B------:R-:W-:-:S09]  /*0230*/  IADD3.X R3, PT, PT, RZ, R3, RZ, P0, !PT ;  /* 0x00000003ff037210 */ /* 0x000fd200007fe4ff */
.L_x_5:
[----:B------:R-:W-:Y:S01]  /*0240*/  HFMA2 R23, -RZ, RZ, 0, 2.384185791015625e-07 ;  /* 0x00000004ff177431 */ /* 0x000fe200000001ff */
[----:B------:R-:W-:Y:S01]  /*0250*/  UIMAD.WIDE.U32 UR24, UR18, 0x4, UR22 ;  /* 0x00000004121878a5 */ /* 0x000fe2000f8e0016 */
[----:B------:R-:W2:Y:S01]  /*0260*/  LDG.E R21, desc[UR16][R2.64+-0x10] ;  /* 0xfffff01002157981 */ /* 0x000ea2000c1e1900 */
[----:B------:R-:W-:Y:S01]  /*0270*/  UIMAD.WIDE.U32 UR20, UR18, 0x8, UR22 ;  /* 0x00000008121478a5 */ /* 0x000fe2000f8e0016 */
[----:B------:R-:W-:Y:S02]  /*0280*/  IMAD.MOV.U32 R11, RZ, RZ, 0x4 ;  /* 0x00000004ff0b7424 */ /* 0x000fe400078e00ff */
[----:B------:R-:W-:Y:S01]  /*0290*/  HFMA2 R7, -RZ, RZ, 0, 2.384185791015625e-07 ;  /* 0x00000004ff077431 */ /* 0x000fe200000001ff */
[----:B------:R-:W3:Y:S01]  /*02a0*/  LDG.E R19, desc[UR16][R2.64+-0xc] ;  /* 0xfffff41002137981 */ /* 0x000ee2000c1e1900 */
[----:B------:R-:W-:Y:S02]  /*02b0*/  MOV R8, UR24 ;  /* 0x0000001800087c02 */ /* 0x000fe40008000f00 */
[----:B------:R-:W-:Y:S01]  /*02c0*/  MOV R9, UR25 ;  /* 0x0000001900097c02 */ /* 0x000fe20008000f00 */
[C---:B------:R-:W-:Y:S01]  /*02d0*/  IMAD.WIDE R22, R14.reuse, R23, UR22 ;  /* 0x000000160e167e25 */ /* 0x040fe2000f8e0217 */
[----:B------:R-:W-:Y:S01]  /*02e0*/  MOV R24, UR20 ;  /* 0x0000001400187c02 */ /* 0x000fe20008000f00 */
[----:B------:R-:W4:Y:S01]  /*02f0*/  LDG.E R17, desc[UR16][R2.64+-0x8] ;  /* 0xfffff81002117981 */ /* 0x000f22000c1e1900 */
[----:B------:R-:W-:Y:S01]  /*0300*/  MOV R25, UR21 ;  /* 0x0000001500197c02 */ /* 0x000fe20008000f00 */
[----:B------:R-:W-:-:S02]  /*0310*/  IMAD.WIDE R8, R14, 0x4, R8 ;  /* 0x000000040e087825 */ /* 0x000fc400078e0208 */
[----:B------:R-:W2:Y:S02]  /*0320*/  LDG.E R22, desc[UR16][R22.64] ;  /* 0x0000001016167981 */ /* 0x000ea4000c1e1900 */
[C---:B------:R-:W-:Y:S01]  /*0330*/  IMAD.WIDE R24, R14.reuse, 0x4, R24 ;  /* 0x000000040e187825 */ /* 0x040fe200078e0218 */
[----:B------:R-:W-:Y:S01]  /*0340*/  MOV R5, 0x4 ;  /* 0x0000000400057802 */ /* 0x000fe20000000f00 */
[----:B------:R0:W3:Y:S02]  /*0350*/  LDG.E R20, desc[UR16][R8.64] ;  /* 0x0000001008147981 */ /* 0x0000e4000c1e1900 */
[C---:B------:R-:W-:Y:S02]  /*0360*/  IMAD.WIDE R10, R14.reuse, R11, UR6 ;  /* 0x000000060e0a7e25 */ /* 0x040fe4000f8e020b */
[----:B------:R-:W4:Y:S02]  /*0370*/  LDG.E R18, desc[UR16][R24.64] ;  /* 0x0000001018127981 */ /* 0x000f24000c1e1900 */
[----:B------:R-:W-:-:S04]  /*0380*/  IMAD.WIDE R4, R14, R5, UR8 ;  /* 0x000000080e047e25 */ /* 0x000fc8000f8e0205 */
[----:B------:R-:W-:Y:S01]  /*0390*/  HFMA2 R27, -RZ, RZ, 0, 2.384185791015625e-07 ;  /* 0x00000004ff1b7431 */ /* 0x000fe200000001ff */
[----:B------:R1:W5:Y:S01]  /*03a0*/  LDG.E R16, desc[UR16][R10.64] ;  /* 0x000000100a107981 */ /* 0x000362000c1e1900 */
[----:B0-----:R-:W-:-:S03]  /*03b0*/  MOV R9, 0x4 ;  /* 0x0000000400097802 */ /* 0x001fc60000000f00 */
[----:B------:R-:W5:Y:S01]  /*03c0*/  LDG.E R15, desc[UR16][R2.64+-0x4] ;  /* 0xfffffc10020f7981 */ /* 0x000f62000c1e1900 */
[----:B------:R-:W-:-:S03]  /*03d0*/  IMAD.WIDE R6, R14, R7, UR10 ;  /* 0x0000000a0e067e25 */ /* 0x000fc6000f8e0207 */
[----:B------:R0:W5:Y:S01]  /*03e0*/  LDG.E R4, desc[UR16][R4.64] ;  /* 0x0000001004047981 */ /* 0x000162000c1e1900 */
[----:B------:R-:W-:-:S03]  /*03f0*/  IMAD.WIDE R8, R14, R9, UR12 ;  /* 0x0000000c0e087e25 */ /* 0x000fc6000f8e0209 */
[----:B------:R-:W5:Y:S01]  /*0400*/  LDG.E R23, desc[UR16][R2.64] ;  /* 0x0000001002177981 */ /* 0x000f62000c1e1900 */
[----:B-1----:R-:W-:-:S03]  /*0410*/  IMAD.WIDE R10, R14, R27, UR14 ;  /* 0x0000000e0e0a7e25 */ /* 0x002fc6000f8e021b */
[----:B------:R-:W5:Y:S04]  /*0420*/  LDG.E R7, desc[UR16][R6.64] ;  /* 0x0000001006077981 */ /* 0x000f68000c1e1900 */
[----:B------:R-:W5:Y:S04]  /*0430*/  LDG.E R24, desc[UR16][R2.64+0x4] ;  /* 0x0000041002187981 */ /* 0x000f68000c1e1900 */
[----:B------:R-:W5:Y:S04]  /*0440*/  LDG.E R8, desc[UR16][R8.64] ;  /* 0x0000001008087981 */ /* 0x000f68000c1e1900 */
[----:B------:R-:W5:Y:S04]  /*0450*/  LDG.E R25, desc[UR16][R2.64+0x8] ;  /* 0x0000081002197981 */ /* 0x000f68000c1e1900 */
[----:B------:R-:W5:Y:S04]  /*0460*/  LDG.E R10, desc[UR16][R10.64] ;  /* 0x000000100a0a7981 */ /* 0x000f68000c1e1900 */
[----:B------:R1:W5:Y:S01]  /*0470*/  LDG.E R27, desc[UR16][R2.64+0xc] ;  /* 0x00000c10021b7981 */ /* 0x000362000c1e1900 */
[----:B------:R-:W-:-:S04]  /*0480*/  UIADD3 UR5, UPT, UPT, UR5, 0x8, URZ ;  /* 0x0000000805057890 */ /* 0x000fc8000fffe0ff */
[----:B------:R-:W-:Y:S01]  /*0490*/  UISETP.NE.AND UP1, UPT, UR5, URZ, UPT ;  /* 0x000000ff0500728c */ /* 0x000fe2000bf25270 */
[----:B0-----:R-:W-:Y:S02]  /*04a0*/  MOV R5, UR18 ;  /* 0x0000001200057c02 */ /* 0x001fe40008000f00 */
[----:B-1----:R-:W-:Y:S02]  /*04b0*/  IADD3 R2, P0, PT, R2, 0x20, RZ ;  /* 0x0000002002027810 */ /* 0x002fe40007f1e0ff */
[----:B------:R-:W-:Y:S02]  /*04c0*/  LEA R14, R5, R14, 0x3 ;  /* 0x0000000e050e7211 */ /* 0x000fe400078e18ff */
[----:B------:R-:W-:Y:S01]  /*04d0*/  IADD3.X R3, PT, PT, RZ, R3, RZ, P0, !PT ;  /* 0x00000003ff037210 */ /* 0x000fe200007fe4ff */
[----:B--2---:R-:W-:-:S04]  /*04e0*/  FFMA R22, R21, R22, R12 ;  /* 0x0000001615167223 */ /* 0x004fc8000000000c */
[----:B---3--:R-:W-:-:S04]  /*04f0*/  FFMA R20, R19, R20, R22 ;  /* 0x0000001413147223 */ /* 0x008fc80000000016 */
[----:B----4-:R-:W-:-:S04]  /*0500*/  FFMA R18, R17, R18, R20 ;  /* 0x0000001211127223 */ /* 0x010fc80000000014 */
[----:B-----5:R-:W-:-:S04]  /*0510*/  FFMA R16, R15, R16, R18 ;  /* 0x000000100f107223 */ /* 0x020fc80000000012 */
[----:B------:R-:W-:-:S04]  /*0520*/  FFMA R23, R23, R4, R16 ;  /* 0x0000000417177223 */ /* 0x000fc80000000010 */
[----:B------:R-:W-:-:S04]  /*0530*/  FFMA R24, R24, R7, R23 ;  /* 0x0000000718187223 */ /* 0x000fc80000000017 */
[----:B------:R-:W-:-:S04]  /*0540*/  FFMA R8, R25, R8, R24 ;  /* 0x0000000819087223 */ /* 0x000fc80000000018 */
[----:B------:R-:W-:Y:S01]  /*0550*/  FFMA R12, R27, R10, R8 ;  /* 0x0000000a1b0c7223 */ /* 0x000fe20000000008 */
[----:B------:R-:W-:Y:S06]  /*0560*/  BRA.U UP1, `(.L_x_5) ;  /* 0xfffffffd01347547 */ /* 0x000fec000b83ffff */
.L_x_4:
[----:B------:R-:W-:Y:S05]  /*0570*/  BRA.U !UP0, `(.L_x_3) ;  /* 0x00000005083c7547 */ /* 0x000fea000b800000 */
[----:B------:R-:W-:Y:S01]  /*0580*/  UISETP.GE.U32.AND UP0, UPT, UR19, 0x4, UPT ;  /* 0x000000041300788c */ /* 0x000fe2000bf06070 */
[----:B------:R-:W-:Y:S01]  /*0590*/  IMAD R2, R0, UR18, RZ ;  /* 0x0000001200027c24 */ /* 0x000fe2000f8e02ff */
[----:B------:R-:W-:-:S04]  /*05a0*/  ULOP3.LUT UR5, UR18, 0x3, URZ, 0xc0, !UPT ;  /* 0x0000000312057892 */ /* 0x000fc8000f8ec0ff */
[----:B------:R-:W-:-:S03]  /*05b0*/  UISETP.NE.AND UP1, UPT, UR5, URZ, UPT ;  /* 0x000000ff0500728c */ /* 0x000fc6000bf25270 */
[----:B------:R-:W-:Y:S08]  /*05c0*/  BRA.U !UP0, `(.L_x_6) ;  /* 0x00000001087c7547 */ /* 0x000ff0000b800000 */
[----:B------:R-:W0:Y:S01]  /*05d0*/  LDC.64 R6, c[0x0][0x388] ;  /* 0x0000e200ff067b82 */ /* 0x000e220000000a00 */
[----:B------:R-:W1:Y:S01]  /*05e0*/  LDCU.64 UR6, c[0x0][0x380] ;  /* 0x00007000ff0677ac */ /* 0x000e620008000a00 */
[----:B------:R-:W-:Y:S01]  /*05f0*/  MOV R4, UR4 ;  /* 0x0000000400047c02 */ /* 0x000fe20008000f00 */
[C---:B------:R-:W-:Y:S01]  /*0600*/  VIADD R3, R2.reuse, UR4 ;  /* 0x0000000402037c36 */ /* 0x040fe20008000000 */
[----:B------:R-:W-:Y:S02]  /*0610*/  MOV R11, UR18 ;  /* 0x00000012000b7c02 */ /* 0x000fe40008000f00 */
[----:B------:R-:W-:Y:S01]  /*0620*/  IADD3 R14, P0, PT, R2, UR4, RZ ;  /* 0x00000004020e7c10 */ /* 0x000fe2000ff1e0ff */
[----:B------:R-:W-:Y:S01]  /*0630*/  IMAD R5, R4, UR18, R13 ;  /* 0x0000001204057c24 */ /* 0x000fe2000f8e020d */
[----:B------:R-:W2:Y:S01]  /*0640*/  LDC.64 R8, c[0x0][0x380] ;  /* 0x0000e000ff087b82 */ /* 0x000ea20000000a00 */
[----:B------:R-:W-:Y:S02]  /*0650*/  MOV R15, UR18 ;  /* 0x00000012000f7c02 */ /* 0x000fe40008000f00 */
[----:B------:R-:W-:Y:S01]  /*0660*/  MOV R17, UR18 ;  /* 0x0000001200117c02 */ /* 0x000fe20008000f00 */
[----:B0-----:R-:W-:-:S04]  /*0670*/  IMAD.WIDE R6, R5, 0x4, R6 ;  /* 0x0000000405067825 */ /* 0x001fc800078e0206 */
[----:B------:R-:W-:Y:S02]  /*0680*/  IMAD.WIDE.U32 R10, R11, 0x4, R6 ;  /* 0x000000040b0a7825 */ /* 0x000fe400078e0006 */
[----:B------:R-:W3:Y:S02]  /*0690*/  LDG.E R6, desc[UR16][R6.64] ;  /* 0x0000001006067981 */ /* 0x000ee4000c1e1900 */
[----:B--2---:R-:W-:Y:S01]  /*06a0*/  IMAD.WIDE.U32 R8, R3, 0x4, R8 ;  /* 0x0000000403087825 */ /* 0x004fe200078e0008 */
[----:B------:R-:W-:Y:S02]  /*06b0*/  IADD3.X R3, PT, PT, RZ, RZ, RZ, P0, !PT ;  /* 0x000000ffff037210 */ /* 0x000fe400007fe4ff */
[----:B-1----:R-:W-:-:S03]  /*06c0*/  LEA R4, P0, R14, UR6, 0x2 ;  /* 0x000000060e047c11 */ /* 0x002fc6000f8010ff */
[----:B------:R-:W3:Y:S01]  /*06d0*/  LDG.E R9, desc[UR16][R8.64] ;  /* 0x0000001008097981 */ /* 0x000ee2000c1e1900 */
[----:B------:R-:W-:Y:S01]  /*06e0*/  LEA.HI.X R5, R14, UR7, R3, 0x2, P0 ;  /* 0x000000070e057c11 */ /* 0x000fe200080f1403 */
[----:B------:R-:W-:Y:S02]  /*06f0*/  IMAD.WIDE.U32 R14, R15, 0x4, R10 ;  /* 0x000000040f0e7825 */ /* 0x000fe400078e000a */
[----:B------:R-:W2:Y:S04]  /*0700*/  LDG.E R3, desc[UR16][R10.64] ;  /* 0x000000100a037981 */ /* 0x000ea8000c1e1900 */
[----:B------:R-:W2:Y:S01]  /*0710*/  LDG.E R18, desc[UR16][R4.64+0x4] ;  /* 0x0000041004127981 */ /* 0x000ea2000c1e1900 */
[----:B------:R-:W-:-:S03]  /*0720*/  IMAD.WIDE.U32 R16, R17, 0x4, R14 ;  /* 0x0000000411107825 */ /* 0x000fc600078e000e */
[----:B------:R-:W4:Y:S04]  /*0730*/  LDG.E R19, desc[UR16][R14.64] ;  /* 0x000000100e137981 */ /* 0x000f28000c1e1900 */
[----:B------:R-:W4:Y:S04]  /*0740*/  LDG.E R20, desc[UR16][R4.64+0x8] ;  /* 0x0000081004147981 */ /* 0x000f28000c1e1900 */
[----:B------:R-:W5:Y:S04]  /*0750*/  LDG.E R22, desc[UR16][R4.64+0xc] ;  /* 0x00000c1004167981 */ /* 0x000f68000c1e1900 */
[----:B------:R-:W5:Y:S01]  /*0760*/  LDG.E R16, desc[UR16][R16.64] ;  /* 0x0000001010107981 */ /* 0x000f62000c1e1900 */
[----:B------:R-:W-:Y:S01]  /*0770*/  UIADD3 UR4, UPT, UPT, UR4, 0x4, URZ ;  /* 0x0000000404047890 */ /* 0x000fe2000fffe0ff */
[----:B---3--:R-:W-:-:S04]  /*0780*/  FFMA R9, R9, R6, R12 ;  /* 0x0000000609097223 */ /* 0x008fc8000000000c */
[----:B--2---:R-:W-:-:S04]  /*0790*/  FFMA R3, R18, R3, R9 ;  /* 0x0000000312037223 */ /* 0x004fc80000000009 */
[----:B----4-:R-:W-:-:S04]  /*07a0*/  FFMA R3, R20, R19, R3 ;  /* 0x0000001314037223 */ /* 0x010fc80000000003 */
[----:B-----5:R-:W-:-:S07]  /*07b0*/  FFMA R12, R22, R16, R3 ;  /* 0x00000010160c7223 */ /* 0x020fce0000000003 */
.L_x_6:
[----:B------:R-:W-:Y:S05]  /*07c0*/  BRA.U !UP1, `(.L_x_3) ;  /* 0x0000000109a87547 */ /* 0x000fea000b800000 */
[----:B------:R-:W-:Y:S01]  /*07d0*/  UISETP.NE.AND UP0, UPT, UR5, 0x1, UPT ;  /* 0x000000010500788c */ /* 0x000fe2000bf05270 */
[----:B------:R-:W-:Y:S01]  /*07e0*/  MOV R4, UR4 ;  /* 0x0000000400047c02 */ /* 0x000fe20008000f00 */
[----:B------:R-:W-:Y:S02]  /*07f0*/  ULOP3.LUT UR5, UR18, 0x1, URZ, 0xc0, !UPT ;  /* 0x0000000112057892 */ /* 0x000fe4000f8ec0ff */
[----:B------:R-:W-:Y:S02]  /*0800*/  MOV R17, UR18 ;  /* 0x0000001200117c02 */ /* 0x000fe40008000f00 */
[----:B------:R-:W-:Y:S01]  /*0810*/  UISETP.NE.U32.AND UP1, UPT, UR5, 0x1, UPT ;  /* 0x000000010500788c */ /* 0x000fe2000bf25070 */
[----:B------:R-:W-:-:S04]  /*0820*/  PLOP3.LUT P1, PT, PT, PT, UP0, 0x80, 0x8 ;  /* 0x000000000008781c */ /* 0x000fc80003f2f008 */
[----:B------:R-:W0:Y:S01]  /*0830*/  @UP0 LDCU.128 UR8, c[0x0][0x380] ;  /* 0x00007000ff0807ac */ /* 0x000e220008000c00 */
[----:B------:R-:W-:Y:S01]  /*0840*/  PLOP3.LUT P0, PT, PT, PT, UP1, 0x80, 0x8 ;  /* 0x000000000008781c */ /* 0x000fe20003f0f018 */
[----:B------:R-:W1:Y:S04]  /*0850*/  @UP0 LDCU.64 UR6, c[0x0][0x380] ;  /* 0x00007000ff0607ac */ /* 0x000e680008000a00 */
[----:B------:R-:W2:Y:S03]  /*0860*/  @!UP1 LDCU.128 UR12, c[0x0][0x380] ;  /* 0x00007000ff0c97ac */ /* 0x000ea60008000c00 */
[C---:B------:R-:W-:Y:S02]  /*0870*/  @P1 IADD3 R3, PT, PT, R2.reuse, UR4, RZ ;  /* 0x0000000402031c10 */ /* 0x040fe4000fffe0ff */
[----:B------:R-:W-:Y:S01]  /*0880*/  @P1 IADD3 R5, P2, PT, R2, UR4, RZ ;  /* 0x0000000402051c10 */ /* 0x000fe2000ff5e0ff */
[----:B------:R-:W-:-:S03]  /*0890*/  @UP0 UIADD3 UR4, UPT, UPT, UR4, 0x2, URZ ;  /* 0x0000000204040890 */ /* 0x000fc6000fffe0ff */
[----:B------:R-:W-:Y:S02]  /*08a0*/  @P1 IADD3.X R8, PT, PT, RZ, RZ, RZ, P2, !PT ;  /* 0x000000ffff081210 */ /* 0x000fe400017fe4ff */
[----:B0-----:R-:W-:Y:S01]  /*08b0*/  MOV R14, UR8 ;  /* 0x00000008000e7c02 */ /* 0x001fe20008000f00 */
[----:B------:R-:W-:Y:S01]  /*08c0*/  IMAD.U32 R6, RZ, RZ, UR10 ;  /* 0x0000000aff067e24 */ /* 0x000fe2000f8e00ff */
[----:B------:R-:W-:Y:S02]  /*08d0*/  MOV R15, UR9 ;  /* 0x00000009000f7c02 */ /* 0x000fe40008000f00 */
[----:B------:R-:W-:Y:S01]  /*08e0*/  MOV R7, UR11 ;  /* 0x0000000b00077c02 */ /* 0x000fe20008000f00 */
[----:B------:R-:W-:-:S04]  /*08f0*/  @P1 IMAD.WIDE.U32 R14, R3, 0x4, R14 ;  /* 0x00000004030e1825 */ /* 0x000fc800078e000e */
[----:B------:R-:W-:Y:S01]  /*0900*/  @P1 IMAD R3, R4, UR18, R13 ;  /* 0x0000001204031c24 */ /* 0x000fe2000f8e020d */
[----:B-1----:R-:W-:Y:S02]  /*0910*/  @P1 LEA R4, P2, R5, UR6, 0x2 ;  /* 0x0000000605041c11 */ /* 0x002fe4000f8410ff */
[----:B------:R-:W-:Y:S01]  /*0920*/  MOV R18, UR4 ;  /* 0x0000000400127c02 */ /* 0x000fe20008000f00 */
[----:B------:R-:W-:Y:S01]  /*0930*/  @P1 IMAD.WIDE R6, R3, 0x4, R6 ;  /* 0x0000000403061825 */ /* 0x000fe200078e0206 */
[----:B------:R-:W-:Y:S01]  /*0940*/  @P1 LEA.HI.X R5, R5, UR7, R8, 0x2, P2 ;  /* 0x0000000705051c11 */ /* 0x000fe200090f1408 */
[----:B------:R-:W3:Y:S01]  /*0950*/  @P1 LDG.E R3, desc[UR16][R14.64] ;  /* 0x000000100e031981 */ /* 0x000ee2000c1e1900 */
[----:B--2---:R-:W-:Y:S01]  /*0960*/  MOV R8, UR12 ;  /* 0x0000000c00087c02 */ /* 0x004fe20008000f00 */
[----:B------:R-:W-:Y:S01]  /*0970*/  @!P0 IMAD R21, R18, UR18, R13 ;  /* 0x0000001212158c24 */ /* 0x000fe2000f8e020d */
[----:B------:R-:W-:Y:S01]  /*0980*/  MOV R9, UR13 ;  /* 0x0000000d00097c02 */ /* 0x000fe20008000f00 */
[----:B------:R-:W-:Y:S01]  /*0990*/  @P1 IMAD.WIDE.U32 R16, R17, 0x4, R6 ;  /* 0x0000000411101825 */ /* 0x000fe200078e0006 */
[----:B------:R-:W-:Y:S01]  /*09a0*/  @!P0 IADD3 R19, PT, PT, R2, UR4, RZ ;  /* 0x0000000402138c10 */ /* 0x000fe2000fffe0ff */
[----:B------:R-:W3:Y:S01]  /*09b0*/  @P1 LDG.E R6, desc[UR16][R6.64] ;  /* 0x0000001006061981 */ /* 0x000ee2000c1e1900 */
[----:B------:R-:W-:-:S02]  /*09c0*/  MOV R10, UR14 ;  /* 0x0000000e000a7c02 */ /* 0x000fc40008000f00 */
[----:B------:R-:W-:Y:S01]  /*09d0*/  MOV R11, UR15 ;  /* 0x0000000f000b7c02 */ /* 0x000fe20008000f00 */
[----:B------:R-:W-:Y:S01]  /*09e0*/  @!P0 IMAD.WIDE.U32 R8, R19, 0x4, R8 ;  /* 0x0000000413088825 */ /* 0x000fe200078e0008 */
[----:B------:R-:W2:Y:S03]  /*09f0*/  @P1 LDG.E R16, desc[UR16][R16.64] ;  /* 0x0000001010101981 */ /* 0x000ea6000c1e1900 */
[----:B------:R-:W-:Y:S01]  /*0a00*/  @!P0 IMAD.WIDE R10, R21, 0x4, R10 ;  /* 0x00000004150a8825 */ /* 0x000fe200078e020a */
[----:B------:R-:W2:Y:S04]  /*0a10*/  @P1 LDG.E R4, desc[UR16][R4.64+0x4] ;  /* 0x0000041004041981 */ /* 0x000ea8000c1e1900 */
[----:B------:R-:W4:Y:S04]  /*0a20*/  @!P0 LDG.E R9, desc[UR16][R8.64] ;  /* 0x0000001008098981 */ /* 0x000f28000c1e1900 */
[----:B------:R-:W4:Y:S01]  /*0a30*/  @!P0 LDG.E R10, desc[UR16][R10.64] ;  /* 0x000000100a0a8981 */ /* 0x000f22000c1e1900 */
[----:B---3--:R-:W-:-:S04]  /*0a40*/  @P1 FFMA R3, R3, R6, R12 ;  /* 0x0000000603031223 */ /* 0x008fc8000000000c */
[----:B--2---:R-:W-:-:S04]  /*0a50*/  @P1 FFMA R12, R4, R16, R3 ;  /* 0x00000010040c1223 */ /* 0x004fc80000000003 */
[----:B----4-:R-:W-:-:S07]  /*0a60*/  @!P0 FFMA R12, R9, R10, R12 ;  /* 0x0000000a090c8223 */ /* 0x010fce000000000c */
.L_x_3:
[----:B------:R-:W0:Y:S01]  /*0a70*/  LDC.64 R2, c[0x0][0x390] ;  /* 0x0000e400ff027b82 */ /* 0x000e220000000a00 */
[----:B------:R-:W-:-:S04]  /*0a80*/  IMAD R13, R0, UR18, R13 ;  /* 0x00000012000d7c24 */ /* 0x000fc8000f8e020d */
[----:B0-----:R-:W-:-:S05]  /*0a90*/  IMAD.WIDE R2, R13, 0x4, R2 ;  /* 0x000000040d027825 */ /* 0x001fca00078e0202 */
[----:B------:R-:W-:Y:S01]  /*0aa0*/  STG.E desc[UR16][R2.64], R12 ;  /* 0x0000000c02007986 */ /* 0x000fe2000c101910 */
[----:B------:R-:W-:Y:S05]  /*0ab0*/  EXIT ;  /* 0x000000000000794d */ /* 0x000fea0003800000 */
.L_x_7:
        /* <DEDUP_REMOVED lines=12> */
.L_x_9:


//--------------------- .nv.shared._Z12fast_mat_mulPfS_S_i --------------------------
	.section	.nv.shared._Z12fast_mat_mulPfS_S_i,"aw",@nobits
	.sectionflags	@""
	.align	4
.nv.shared._Z12fast_mat_mulPfS_S_i:
	.zero		9216


//--------------------- .nv.shared.reserved.0     --------------------------
	.section	.nv.shared.reserved.0,"aw",@nobits
	.weak		__nv_reservedSMEM_offset_0_alias
	.size		__nv_reservedSMEM_offset_0_alias, 0, 64
	.other		__nv_reservedSMEM_offset_0_alias,@"STO_CUDA_RESERVED_SHARED STV_DEFAULT"
__nv_reservedSMEM_offset_0_alias:
	.zero		0
	.zero		64


//--------------------- .nv.constant0._Z12fast_mat_mulPfS_S_i --------------------------
	.section	.nv.constant0._Z12fast_mat_mulPfS_S_i,"a",@progbits
	.sectionflags	@""
	.align	4
.nv.constant0._Z12fast_mat_mulPfS_S_i:
	.zero		924


//--------------------- .nv.constant0._Z13basic_mat_mulPfS_S_i --------------------------
	.section	.nv.constant0._Z13basic_mat_mulPfS_S_i,"a",@progbits
	.sectionflags	@""
	.align	4
.nv.constant0._Z13basic_mat_mulPfS_S_i:
	.zero		924


//--------------------- SYMBOLS --------------------------

	.type		.nv.reservedSmem.offset0,@object
	.size		.nv.reservedSmem.offset0,0x4
	.type		.nv.reservedSmem.cap,@object
	.size		.nv.reservedSmem.cap,0x4
